//
// Generated by NVIDIA NVVM Compiler
//
// Compiler Build ID: CL-36424714
// Cuda compilation tools, release 13.0, V13.0.88
// Based on NVVM 20.0.0
//

.version 9.0
.target sm_100
.address_size 64

	// .globl	_Z14powerArrayCUDAPKfPfif

.visible .entry _Z14powerArrayCUDAPKfPfif(
	.param .u64 .ptr .align 1 _Z14powerArrayCUDAPKfPfif_param_0,
	.param .u64 .ptr .align 1 _Z14powerArrayCUDAPKfPfif_param_1,
	.param .u32 _Z14powerArrayCUDAPKfPfif_param_2,
	.param .f32 _Z14powerArrayCUDAPKfPfif_param_3
)
{
	.reg .pred 	%p<23>;
	.reg .b32 	%r<20>;
	.reg .b32 	%f<77>;
	.reg .b64 	%rd<9>;

	ld.param.u64 	%rd1, [_Z14powerArrayCUDAPKfPfif_param_0];
	ld.param.u64 	%rd2, [_Z14powerArrayCUDAPKfPfif_param_1];
	ld.param.u32 	%r2, [_Z14powerArrayCUDAPKfPfif_param_2];
	ld.param.f32 	%f10, [_Z14powerArrayCUDAPKfPfif_param_3];
	mov.u32 	%r3, %ctaid.x;
	mov.u32 	%r4, %ntid.x;
	mov.u32 	%r5, %tid.x;
	mad.lo.s32 	%r1, %r3, %r4, %r5;
	setp.ge.s32 	%p1, %r1, %r2;
	mov.f32 	%f76, 0f3F800000;
	@%p1 bra 	$L__BB0_10;
	cvta.to.global.u64 	%rd3, %rd1;
	mul.wide.s32 	%rd4, %r1, 4;
	add.s64 	%rd5, %rd3, %rd4;
	ld.global.f32 	%f1, [%rd5];
	mul.f32 	%f12, %f10, 0f3F000000;
	cvt.rzi.f32.f32 	%f13, %f12;
	add.f32 	%f14, %f13, %f13;
	sub.f32 	%f15, %f10, %f14;
	abs.f32 	%f2, %f15;
	abs.f32 	%f3, %f1;
	setp.lt.f32 	%p2, %f3, 0f00800000;
	mul.f32 	%f16, %f3, 0f4B800000;
	selp.f32 	%f17, %f16, %f3, %p2;
	selp.f32 	%f18, 0fC1C00000, 0f00000000, %p2;
	mov.b32 	%r6, %f17;
	add.s32 	%r7, %r6, -1060439283;
	and.b32  	%r8, %r7, -8388608;
	sub.s32 	%r9, %r6, %r8;
	mov.b32 	%f19, %r9;
	cvt.rn.f32.s32 	%f20, %r8;
	fma.rn.f32 	%f21, %f20, 0f34000000, %f18;
	add.f32 	%f22, %f19, 0fBF800000;
	add.f32 	%f23, %f19, 0f3F800000;
	rcp.approx.ftz.f32 	%f24, %f23;
	add.f32 	%f25, %f22, %f22;
	mul.f32 	%f26, %f25, %f24;
	mul.f32 	%f27, %f26, %f26;
	sub.f32 	%f28, %f22, %f26;
	add.f32 	%f29, %f28, %f28;
	neg.f32 	%f30, %f26;
	fma.rn.f32 	%f31, %f30, %f22, %f29;
	mul.rn.f32 	%f32, %f24, %f31;
	fma.rn.f32 	%f33, %f27, 0f3A2C32E4, 0f3B52E7DB;
	fma.rn.f32 	%f34, %f33, %f27, 0f3C93BB73;
	fma.rn.f32 	%f35, %f34, %f27, 0f3DF6384F;
	mul.rn.f32 	%f36, %f35, %f27;
	fma.rn.f32 	%f37, %f26, 0f3FB8AA3B, %f21;
	sub.f32 	%f38, %f21, %f37;
	fma.rn.f32 	%f39, %f26, 0f3FB8AA3B, %f38;
	fma.rn.f32 	%f40, %f32, 0f3FB8AA3B, %f39;
	fma.rn.f32 	%f41, %f26, 0f32A55E34, %f40;
	mul.f32 	%f42, %f36, 0f40400000;
	fma.rn.f32 	%f43, %f42, %f32, %f41;
	fma.rn.f32 	%f44, %f36, %f26, %f43;
	add.rn.f32 	%f45, %f37, %f44;
	neg.f32 	%f46, %f37;
	add.rn.f32 	%f47, %f45, %f46;
	neg.f32 	%f48, %f47;
	add.rn.f32 	%f49, %f44, %f48;
	mul.rn.f32 	%f50, %f45, %f10;
	neg.f32 	%f51, %f50;
	fma.rn.f32 	%f52, %f45, %f10, %f51;
	fma.rn.f32 	%f53, %f49, %f10, %f52;
	cvt.rni.f32.f32 	%f54, %f50;
	sub.f32 	%f55, %f50, %f54;
	add.f32 	%f56, %f55, %f53;
	fma.rn.f32 	%f57, %f56, 0f391FCB8E, 0f3AAF85ED;
	fma.rn.f32 	%f58, %f57, %f56, 0f3C1D9856;
	fma.rn.f32 	%f59, %f58, %f56, 0f3D6357BB;
	fma.rn.f32 	%f60, %f59, %f56, 0f3E75FDEC;
	fma.rn.f32 	%f61, %f60, %f56, 0f3F317218;
	fma.rn.f32 	%f62, %f61, %f56, 0f3F800000;
	cvt.rzi.s32.f32 	%r10, %f54;
	setp.gt.f32 	%p3, %f54, 0f00000000;
	selp.b32 	%r11, 0, -2097152000, %p3;
	add.s32 	%r12, %r11, 2130706432;
	mov.b32 	%f63, %r12;
	mul.f32 	%f64, %f62, %f63;
	shl.b32 	%r13, %r10, 23;
	sub.s32 	%r14, %r13, %r11;
	mov.b32 	%f65, %r14;
	mul.f32 	%f66, %f64, %f65;
	abs.f32 	%f67, %f50;
	setp.gt.f32 	%p4, %f67, 0f43180000;
	setp.lt.f32 	%p5, %f50, 0f00000000;
	selp.f32 	%f68, 0f00000000, 0f7F800000, %p5;
	selp.f32 	%f4, %f68, %f66, %p4;
	setp.eq.f32 	%p6, %f1, 0f3F800000;
	setp.eq.f32 	%p7, %f10, 0f00000000;
	or.pred  	%p8, %p7, %p6;
	@%p8 bra 	$L__BB0_9;
	setp.num.f32 	%p9, %f3, %f3;
	abs.f32 	%f69, %f10;
	setp.num.f32 	%p10, %f69, %f69;
	and.pred  	%p11, %p9, %p10;
	@%p11 bra 	$L__BB0_4;
	add.rn.f32 	%f76, %f1, %f10;
	bra.uni 	$L__BB0_9;
$L__BB0_4:
	setp.neu.f32 	%p12, %f1, 0f00000000;
	setp.neu.f32 	%p13, %f3, 0f7F800000;
	and.pred  	%p14, %p12, %p13;
	@%p14 bra 	$L__BB0_6;
	setp.neu.f32 	%p21, %f2, 0f3F800000;
	add.f32 	%f74, %f1, %f1;
	mov.b32 	%r15, %f74;
	setp.lt.f32 	%p22, %f10, 0f00000000;
	xor.b32  	%r16, %r15, 2139095040;
	selp.b32 	%r17, %r16, %r15, %p22;
	and.b32  	%r18, %r17, 2147483647;
	selp.b32 	%r19, %r18, %r17, %p21;
	mov.b32 	%f76, %r19;
	bra.uni 	$L__BB0_9;
$L__BB0_6:
	setp.eq.f32 	%p15, %f1, 0fBF800000;
	setp.eq.f32 	%p16, %f69, 0f7F800000;
	and.pred  	%p17, %p15, %p16;
	@%p17 bra 	$L__BB0_9;
	setp.geu.f32 	%p18, %f1, 0f00000000;
	mov.f32 	%f76, %f4;
	@%p18 bra 	$L__BB0_9;
	setp.neu.f32 	%p19, %f2, 0f3F800000;
	neg.f32 	%f71, %f4;
	selp.f32 	%f72, %f4, %f71, %p19;
	cvt.rmi.f32.f32 	%f73, %f10;
	setp.neu.f32 	%p20, %f10, %f73;
	selp.f32 	%f76, 0f7FFFFFFF, %f72, %p20;
$L__BB0_9:
	cvta.to.global.u64 	%rd6, %rd2;
	add.s64 	%rd8, %rd6, %rd4;
	st.global.f32 	[%rd8], %f76;
$L__BB0_10:
	ret;

}


// ===== COMPILED SASS (sm_100) =====

	.target	sm_100

	.elftype	@"ET_EXEC"


//--------------------- .note.nv.tkinfo           --------------------------
	.section	.note.nv.tkinfo,"",@"SHT_NOTE"
	.sectionflags	@"SHF_NOTE_NV_TKINFO"
	.tkinfo
        /*0018*/ 	.word	0x00000002
        /*0030*/ 	.string	""
        /*0030*/ 	.string	"ptxas"
        /*0030*/ 	.string	"Cuda compilation tools, release 13.0, V13.0.88"
        /*0030*/ 	.string	"Build cuda_13.0.r13.0/compiler.36424714_0"
        /*0030*/ 	.string	"-arch sm_100 -m 64 "



//--------------------- .note.nv.cuinfo           --------------------------
	.section	.note.nv.cuinfo,"",@"SHT_NOTE"
	.sectionflags	@"SHF_NOTE_NV_CUINFO"
        /*0018*/ 	.short	0x0002
        /*001a*/ 	.short	0x0064
        /*001c*/ 	.short	0x0082
	.zero		2


//--------------------- .nv.info                  --------------------------
	.section	.nv.info,"",@"SHT_CUDA_INFO"
	.align	4


	//----- nvinfo : EIATTR_REGCOUNT
	.align		4
        /*0000*/ 	.byte	0x04, 0x2f
        /*0002*/ 	.short	(.L_1 - .L_0)
	.align		4
.L_0:
        /*0004*/ 	.word	index@(_Z14powerArrayCUDAPKfPfif)
        /*0008*/ 	.word	0x0000000f


	//----- nvinfo : EIATTR_FRAME_SIZE
	.align		4
.L_1:
        /*000c*/ 	.byte	0x04, 0x11
        /*000e*/ 	.short	(.L_3 - .L_2)
	.align		4
.L_2:
        /*0010*/ 	.word	index@(_Z14powerArrayCUDAPKfPfif)
        /*0014*/ 	.word	0x00000000


	//----- nvinfo : EIATTR_MIN_STACK_SIZE
	.align		4
.L_3:
        /*0018*/ 	.byte	0x04, 0x12
        /*001a*/ 	.short	(.L_5 - .L_4)
	.align		4
.L_4:
        /*001c*/ 	.word	index@(_Z14powerArrayCUDAPKfPfif)
        /*0020*/ 	.word	0x00000000
.L_5:


//--------------------- .nv.compat                --------------------------
	.section	.nv.compat,"",@"SHT_CUDA_COMPAT_INFO"
	.align	4
        /*0000*/ 	.byte	0x02, 0x09, 0x00, 0x00, 0x02, 0x02, 0x01, 0x00, 0x02, 0x05, 0x05, 0x00, 0x03, 0x07, 0x01, 0x01
        /*0010*/ 	.byte	0x02, 0x03, 0x00, 0x00, 0x02, 0x06, 0x01, 0x00, 0x04, 0x0b, 0x08, 0x00, 0x01, 0x00, 0x00, 0x00
        /*0020*/ 	.byte	0x00, 0x00, 0x00, 0x00


//--------------------- .nv.info._Z14powerArrayCUDAPKfPfif --------------------------
	.section	.nv.info._Z14powerArrayCUDAPKfPfif,"",@"SHT_CUDA_INFO"
	.sectionflags	@""
	.align	4


	//----- nvinfo : EIATTR_CUDA_API_VERSION
	.align		4
        /*0000*/ 	.byte	0x04, 0x37
        /*0002*/ 	.short	(.L_7 - .L_6)
.L_6:
        /*0004*/ 	.word	0x00000082


	//----- nvinfo : EIATTR_KPARAM_INFO
	.align		4
.L_7:
        /*0008*/ 	.byte	0x04, 0x17
        /*000a*/ 	.short	(.L_9 - .L_8)
.L_8:
        /*000c*/ 	.word	0x00000000
        /*0010*/ 	.short	0x0003
        /*0012*/ 	.short	0x0014
        /*0014*/ 	.byte	0x00, 0xf0, 0x11, 0x00


	//----- nvinfo : EIATTR_KPARAM_INFO
	.align		4
.L_9:
        /*0018*/ 	.byte	0x04, 0x17
        /*001a*/ 	.short	(.L_11 - .L_10)
.L_10:
        /*001c*/ 	.word	0x00000000
        /*0020*/ 	.short	0x0002
        /*0022*/ 	.short	0x0010
        /*0024*/ 	.byte	0x00, 0xf0, 0x11, 0x00


	//----- nvinfo : EIATTR_KPARAM_INFO
	.align		4
.L_11:
        /*0028*/ 	.byte	0x04, 0x17
        /*002a*/ 	.short	(.L_13 - .L_12)
.L_12:
        /*002c*/ 	.word	0x00000000
        /*0030*/ 	.short	0x0001
        /*0032*/ 	.short	0x0008
        /*0034*/ 	.byte	0x00, 0xf5, 0x21, 0x00


	//----- nvinfo : EIATTR_KPARAM_INFO
	.align		4
.L_13:
        /*0038*/ 	.byte	0x04, 0x17
        /*003a*/ 	.short	(.L_15 - .L_14)
.L_14:
        /*003c*/ 	.word	0x00000000
        /*0040*/ 	.short	0x0000
        /*0042*/ 	.short	0x0000
        /*0044*/ 	.byte	0x00, 0xf5, 0x21, 0x00


	//----- nvinfo : EIATTR_SPARSE_MMA_MASK
	.align		4
.L_15:
        /*0048*/ 	.byte	0x03, 0x50
        /*004a*/ 	.short	0x0000


	//----- nvinfo : EIATTR_MAXREG_COUNT
	.align		4
        /*004c*/ 	.byte	0x03, 0x1b
        /*004e*/ 	.short	0x00ff


	//----- nvinfo : EIATTR_MERCURY_ISA_VERSION
	.align		4
        /*0050*/ 	.byte	0x03, 0x5f
        /*0052*/ 	.short	0x0101


	//----- nvinfo : EIATTR_VRC_CTA_INIT_COUNT
	.align		4
        /*0054*/ 	.byte	0x02, 0x4a
	.zero		1
	.zero		1


	//----- nvinfo : EIATTR_EXIT_INSTR_OFFSETS
	.align		4
        /*0058*/ 	.byte	0x04, 0x1c
        /*005a*/ 	.short	(.L_17 - .L_16)


	//   ....[0]....
.L_16:
        /*005c*/ 	.word	0x00000070


	//   ....[1]....
        /*0060*/ 	.word	0x000006b0


	//----- nvinfo : EIATTR_CRS_STACK_SIZE
	.align		4
.L_17:
        /*0064*/ 	.byte	0x04, 0x1e
        /*0066*/ 	.short	(.L_19 - .L_18)
.L_18:
        /*0068*/ 	.word	0x00000000


	//----- nvinfo : EIATTR_CBANK_PARAM_SIZE
	.align		4
.L_19:
        /*006c*/ 	.byte	0x03, 0x19
        /*006e*/ 	.short	0x0018


	//----- nvinfo : EIATTR_PARAM_CBANK
	.align		4
        /*0070*/ 	.byte	0x04, 0x0a
        /*0072*/ 	.short	(.L_21 - .L_20)
	.align		4
.L_20:
        /*0074*/ 	.word	index@(.nv.constant0._Z14powerArrayCUDAPKfPfif)
        /*0078*/ 	.short	0x0380
        /*007a*/ 	.short	0x0018


	//----- nvinfo : EIATTR_SW_WAR
	.align		4
.L_21:
        /*007c*/ 	.byte	0x04, 0x36
        /*007e*/ 	.short	(.L_23 - .L_22)
.L_22:
        /*0080*/ 	.word	0x00000008
.L_23:


//--------------------- .nv.callgraph             --------------------------
	.section	.nv.callgraph,"",@"SHT_CUDA_CALLGRAPH"
	.align	4
	.sectionentsize	8
	.align		4
        /*0000*/ 	.word	0x00000000
	.align		4
        /*0004*/ 	.word	0xffffffff
	.align		4
        /*0008*/ 	.word	0x00000000
	.align		4
        /*000c*/ 	.word	0xfffffffe
	.align		4
        /*0010*/ 	.word	0x00000000
	.align		4
        /*0014*/ 	.word	0xfffffffd
	.align		4
        /*0018*/ 	.word	0x00000000
	.align		4
        /*001c*/ 	.word	0xfffffffc


//--------------------- .text._Z14powerArrayCUDAPKfPfif --------------------------
	.section	.text._Z14powerArrayCUDAPKfPfif,"ax",@progbits
	.align	128
        .global         _Z14powerArrayCUDAPKfPfif
        .type           _Z14powerArrayCUDAPKfPfif,@function
        .size           _Z14powerArrayCUDAPKfPfif,(.L_x_3 - _Z14powerArrayCUDAPKfPfif)
        .other          _Z14powerArrayCUDAPKfPfif,@"STO_CUDA_ENTRY STV_DEFAULT"
_Z14powerArrayCUDAPKfPfif:
.text._Z14powerArrayCUDAPKfPfif:
[----:B------:R-:W-:Y:S01]  /*0000*/  LDC R1, c[0x0][0x37c] ;  /* 0x0000df00ff017b82 */ /* 0x000fe20000000800 */
[----:B------:R-:W0:Y:S07]  /*0010*/  S2R R3, SR_TID.X ;  /* 0x0000000000037919 */ /* 0x000e2e0000002100 */
[----:B------:R-:W0:Y:S01]  /*0020*/  S2UR UR4, SR_CTAID.X ;  /* 0x00000000000479c3 */ /* 0x000e220000002500 */
[----:B------:R-:W1:Y:S07]  /*0030*/  LDCU UR5, c[0x0][0x390] ;  /* 0x00007200ff0577ac */ /* 0x000e6e0008000800 */
[----:B------:R-:W0:Y:S02]  /*0040*/  LDC R0, c[0x0][0x360] ;  /* 0x0000d800ff007b82 */ /* 0x000e240000000800 */
[----:B0-----:R-:W-:-:S05]  /*0050*/  IMAD R0, R0, UR4, R3 ;  /* 0x0000000400007c24 */ /* 0x001fca000f8e0203 */
[----:B-1----:R-:W-:-:S13]  /*0060*/  ISETP.GE.AND P0, PT, R0, UR5, PT ;  /* 0x0000000500007c0c */ /* 0x002fda000bf06270 */
[----:B------:R-:W-:Y:S05]  /*0070*/  @P0 EXIT ;  /* 0x000000000000094d */ /* 0x000fea0003800000 */
[----:B------:R-:W0:Y:S01]  /*0080*/  LDC.64 R2, c[0x0][0x380] ;  /* 0x0000e000ff027b82 */ /* 0x000e220000000a00 */
[----:B------:R-:W1:Y:S01]  /*0090*/  LDCU.64 UR4, c[0x0][0x358] ;  /* 0x00006b00ff0477ac */ /* 0x000e620008000a00 */
[----:B0-----:R-:W-:-:S06]  /*00a0*/  IMAD.WIDE R2, R0, 0x4, R2 ;  /* 0x0000000400027825 */ /* 0x001fcc00078e0202 */
[----:B-1----:R-:W2:Y:S01]  /*00b0*/  LDG.E R2, desc[UR4][R2.64] ;  /* 0x0000000402027981 */ /* 0x002ea2000c1e1900 */
[----:B------:R-:W-:Y:S01]  /*00c0*/  HFMA2 R9, -RZ, RZ, 0.771484375, 0.21533203125 ;  /* 0x3a2c32e4ff097431 */ /* 0x000fe200000001ff */
[----:B------:R-:W-:Y:S01]  /*00d0*/  BSSY.RECONVERGENT B0, `(.L_x_0) ;  /* 0x000005a000007945 */ /* 0x000fe20003800200 */
[C---:B--2---:R-:W-:Y:S01]  /*00e0*/  FMUL R5, |R2|.reuse, 16777216 ;  /* 0x4b80000002057820 */ /* 0x044fe20000400200 */
[----:B------:R-:W-:-:S04]  /*00f0*/  FSETP.GEU.AND P0, PT, |R2|, 1.175494350822287508e-38, PT ;  /* 0x008000000200780b */ /* 0x000fc80003f0e200 */
[----:B------:R-:W-:Y:S02]  /*0100*/  FSEL R5, R5, |R2|, !P0 ;  /* 0x4000000205057208 */ /* 0x000fe40004000000 */
[----:B------:R-:W-:Y:S02]  /*0110*/  FSEL R3, RZ, -24, P0 ;  /* 0xc1c00000ff037808 */ /* 0x000fe40000000000 */
[----:B------:R-:W-:-:S04]  /*0120*/  IADD3 R4, PT, PT, R5, -0x3f3504f3, RZ ;  /* 0xc0cafb0d05047810 */ /* 0x000fc80007ffe0ff */
[----:B------:R-:W-:-:S04]  /*0130*/  LOP3.LUT R4, R4, 0xff800000, RZ, 0xc0, !PT ;  /* 0xff80000004047812 */ /* 0x000fc800078ec0ff */
[-C--:B------:R-:W-:Y:S02]  /*0140*/  IADD3 R5, PT, PT, R5, -R4.reuse, RZ ;  /* 0x8000000405057210 */ /* 0x080fe40007ffe0ff */
[----:B------:R-:W-:-:S03]  /*0150*/  I2FP.F32.S32 R4, R4 ;  /* 0x0000000400047245 */ /* 0x000fc60000201400 */
[C---:B------:R-:W-:Y:S01]  /*0160*/  FADD R6, R5.reuse, 1 ;  /* 0x3f80000005067421 */ /* 0x040fe20000000000 */
[----:B------:R-:W-:Y:S01]  /*0170*/  FADD R5, R5, -1 ;  /* 0xbf80000005057421 */ /* 0x000fe20000000000 */
[----:B------:R-:W-:-:S03]  /*0180*/  FFMA R3, R4, 1.1920928955078125e-07, R3 ;  /* 0x3400000004037823 */ /* 0x000fc60000000003 */
[----:B------:R-:W-:Y:S01]  /*0190*/  FADD R7, R5, R5 ;  /* 0x0000000505077221 */ /* 0x000fe20000000000 */
[----:B------:R-:W0:Y:S03]  /*01a0*/  MUFU.RCP R6, R6 ;  /* 0x0000000600067308 */ /* 0x000e260000001000 */
[----:B0-----:R-:W-:-:S04]  /*01b0*/  FMUL R8, R6, R7 ;  /* 0x0000000706087220 */ /* 0x001fc80000400000 */
[----:B------:R-:W-:Y:S01]  /*01c0*/  FADD R7, R5, -R8 ;  /* 0x8000000805077221 */ /* 0x000fe20000000000 */
[CC--:B------:R-:W-:Y:S01]  /*01d0*/  FMUL R4, R8.reuse, R8.reuse ;  /* 0x0000000808047220 */ /* 0x0c0fe20000400000 */
[----:B------:R-:W-:Y:S02]  /*01e0*/  FFMA R12, R8, 1.4426950216293334961, R3 ;  /* 0x3fb8aa3b080c7823 */ /* 0x000fe40000000003 */
[----:B------:R-:W-:Y:S01]  /*01f0*/  FADD R10, R7, R7 ;  /* 0x00000007070a7221 */ /* 0x000fe20000000000 */
[C---:B------:R-:W-:Y:S01]  /*0200*/  FFMA R7, R4.reuse, R9, 0.0032181653659790754318 ;  /* 0x3b52e7db04077423 */ /* 0x040fe20000000009 */
[----:B------:R-:W-:Y:S02]  /*0210*/  FADD R9, R3, -R12 ;  /* 0x8000000c03097221 */ /* 0x000fe40000000000 */
[----:B------:R-:W-:Y:S01]  /*0220*/  FFMA R5, R5, -R8, R10 ;  /* 0x8000000805057223 */ /* 0x000fe2000000000a */
[----:B------:R-:W-:Y:S01]  /*0230*/  FFMA R7, R4, R7, 0.018033718690276145935 ;  /* 0x3c93bb7304077423 */ /* 0x000fe20000000007 */
[----:B------:R-:W0:Y:S02]  /*0240*/  LDC R3, c[0x0][0x394] ;  /* 0x0000e500ff037b82 */ /* 0x000e240000000800 */
[----:B------:R-:W-:Y:S01]  /*0250*/  FMUL R5, R6, R5 ;  /* 0x0000000506057220 */ /* 0x000fe20000400000 */
[----:B------:R-:W-:Y:S01]  /*0260*/  FFMA R6, R8, 1.4426950216293334961, R9 ;  /* 0x3fb8aa3b08067823 */ /* 0x000fe20000000009 */
[----:B------:R-:W-:-:S03]  /*0270*/  FFMA R7, R4, R7, 0.12022458761930465698 ;  /* 0x3df6384f04077423 */ /* 0x000fc60000000007 */
[----:B------:R-:W-:Y:S01]  /*0280*/  FFMA R9, R5, 1.4426950216293334961, R6 ;  /* 0x3fb8aa3b05097823 */ /* 0x000fe20000000006 */
[----:B------:R-:W-:-:S03]  /*0290*/  FMUL R7, R4, R7 ;  /* 0x0000000704077220 */ /* 0x000fc60000400000 */
[----:B------:R-:W-:Y:S01]  /*02a0*/  FFMA R4, R8, 1.9251366722983220825e-08, R9 ;  /* 0x32a55e3408047823 */ /* 0x000fe20000000009 */
[----:B------:R-:W-:Y:S01]  /*02b0*/  FMUL R6, R7, 3 ;  /* 0x4040000007067820 */ /* 0x000fe20000400000 */
[----:B------:R-:W-:-:S03]  /*02c0*/  MOV R9, 0x391fcb8e ;  /* 0x391fcb8e00097802 */ /* 0x000fc60000000f00 */
[----:B------:R-:W-:-:S04]  /*02d0*/  FFMA R4, R5, R6, R4 ;  /* 0x0000000605047223 */ /* 0x000fc80000000004 */
[----:B------:R-:W-:-:S04]  /*02e0*/  FFMA R7, R8, R7, R4 ;  /* 0x0000000708077223 */ /* 0x000fc80000000004 */
[----:B------:R-:W-:-:S04]  /*02f0*/  FADD R4, R12, R7 ;  /* 0x000000070c047221 */ /* 0x000fc80000000000 */
[----:B0-----:R-:W-:Y:S01]  /*0300*/  FMUL R5, R4, R3 ;  /* 0x0000000304057220 */ /* 0x001fe20000400000 */
[----:B------:R-:W-:-:S03]  /*0310*/  FADD R12, -R12, R4 ;  /* 0x000000040c0c7221 */ /* 0x000fc60000000100 */
[----:B------:R-:W0:Y:S01]  /*0320*/  FRND R6, R5 ;  /* 0x0000000500067307 */ /* 0x000e220000201000 */
[----:B------:R-:W-:Y:S01]  /*0330*/  FADD R12, R7, -R12 ;  /* 0x8000000c070c7221 */ /* 0x000fe20000000000 */
[-C--:B------:R-:W-:Y:S01]  /*0340*/  FFMA R7, R4, R3.reuse, -R5 ;  /* 0x0000000304077223 */ /* 0x080fe20000000805 */
[C---:B------:R-:W-:Y:S02]  /*0350*/  FSETP.GT.AND P1, PT, |R5|.reuse, 152, PT ;  /* 0x431800000500780b */ /* 0x040fe40003f24200 */
[C---:B------:R-:W-:Y:S01]  /*0360*/  FSETP.GEU.AND P2, PT, R5.reuse, RZ, PT ;  /* 0x000000ff0500720b */ /* 0x040fe20003f4e000 */
[----:B------:R-:W-:Y:S02]  /*0370*/  FFMA R7, R12, R3, R7 ;  /* 0x000000030c077223 */ /* 0x000fe40000000007 */
[----:B------:R1:W2:Y:S01]  /*0380*/  F2I.NTZ R8, R5 ;  /* 0x0000000500087305 */ /* 0x0002a20000203100 */
[----:B0-----:R-:W-:Y:S01]  /*0390*/  FADD R4, R5, -R6 ;  /* 0x8000000605047221 */ /* 0x001fe20000000000 */
[----:B------:R-:W-:Y:S01]  /*03a0*/  FSETP.GT.AND P0, PT, R6, RZ, PT ;  /* 0x000000ff0600720b */ /* 0x000fe20003f04000 */
[----:B-1----:R-:W-:-:S02]  /*03b0*/  HFMA2 R5, -RZ, RZ, 1.875, 0 ;  /* 0x3f800000ff057431 */ /* 0x002fc400000001ff */
[----:B------:R-:W-:-:S04]  /*03c0*/  FADD R4, R7, R4 ;  /* 0x0000000407047221 */ /* 0x000fc80000000000 */
[----:B------:R-:W-:Y:S01]  /*03d0*/  FFMA R7, R4, R9, 0.0013391353422775864601 ;  /* 0x3aaf85ed04077423 */ /* 0x000fe20000000009 */
[----:B------:R-:W-:Y:S02]  /*03e0*/  SEL R9, RZ, 0x83000000, P0 ;  /* 0x83000000ff097807 */ /* 0x000fe40000000000 */
[----:B------:R-:W-:Y:S01]  /*03f0*/  FSETP.NEU.AND P0, PT, R2, 1, PT ;  /* 0x3f8000000200780b */ /* 0x000fe20003f0d000 */
[C---:B------:R-:W-:Y:S01]  /*0400*/  FFMA R7, R4.reuse, R7, 0.0096188392490148544312 ;  /* 0x3c1d985604077423 */ /* 0x040fe20000000007 */
[----:B------:R-:W-:Y:S02]  /*0410*/  IADD3 R6, PT, PT, R9, 0x7f000000, RZ ;  /* 0x7f00000009067810 */ /* 0x000fe40007ffe0ff */
[----:B------:R-:W-:Y:S01]  /*0420*/  FSETP.EQ.OR P0, PT, R3, RZ, !P0 ;  /* 0x000000ff0300720b */ /* 0x000fe20004702400 */
[----:B------:R-:W-:Y:S01]  /*0430*/  FFMA R7, R4, R7, 0.055503588169813156128 ;  /* 0x3d6357bb04077423 */ /* 0x000fe20000000007 */
[----:B--2---:R-:W-:-:S03]  /*0440*/  LEA R9, R8, -R9, 0x17 ;  /* 0x8000000908097211 */ /* 0x004fc600078eb8ff */
[----:B------:R-:W-:-:S04]  /*0450*/  FFMA R7, R4, R7, 0.24022644758224487305 ;  /* 0x3e75fdec04077423 */ /* 0x000fc80000000007 */
[----:B------:R-:W-:-:S04]  /*0460*/  FFMA R7, R4, R7, 0.69314718246459960938 ;  /* 0x3f31721804077423 */ /* 0x000fc80000000007 */
[----:B------:R-:W-:-:S04]  /*0470*/  FFMA R7, R4, R7, 1 ;  /* 0x3f80000004077423 */ /* 0x000fc80000000007 */
[----:B------:R-:W-:-:S04]  /*0480*/  FMUL R6, R7, R6 ;  /* 0x0000000607067220 */ /* 0x000fc80000400000 */
[----:B------:R-:W-:Y:S01]  /*0490*/  FMUL R6, R6, R9 ;  /* 0x0000000906067220 */ /* 0x000fe20000400000 */
[----:B------:R-:W-:Y:S01]  /*04a0*/  @P1 FSEL R6, RZ, +INF , !P2 ;  /* 0x7f800000ff061808 */ /* 0x000fe20005000000 */
[----:B------:R-:W-:Y:S06]  /*04b0*/  @P0 BRA `(.L_x_1) ;  /* 0x00000000006c0947 */ /* 0x000fec0003800000 */
[----:B------:R-:W-:-:S04]  /*04c0*/  FSETP.NAN.AND P0, PT, |R3|, |R3|, PT ;  /* 0x400000030300720b */ /* 0x000fc80003f08200 */
[----:B------:R-:W-:-:S13]  /*04d0*/  FSETP.NUM.AND P0, PT, |R2|, |R2|, !P0 ;  /* 0x400000020200720b */ /* 0x000fda0004707200 */
[----:B------:R-:W-:Y:S01]  /*04e0*/  @!P0 FADD R5, R2, R3 ;  /* 0x0000000302058221 */ /* 0x000fe20000000000 */
[----:B------:R-:W-:Y:S06]  /*04f0*/  @!P0 BRA `(.L_x_1) ;  /* 0x00000000005c8947 */ /* 0x000fec0003800000 */
[----:B------:R-:W-:Y:S01]  /*0500*/  FMUL R7, R3, 0.5 ;  /* 0x3f00000003077820 */ /* 0x000fe20000400000 */
[----:B------:R-:W-:-:S04]  /*0510*/  FSETP.NEU.AND P0, PT, |R2|, +INF , PT ;  /* 0x7f8000000200780b */ /* 0x000fc80003f0d200 */
[----:B------:R-:W-:Y:S01]  /*0520*/  FSETP.NEU.AND P0, PT, R2, RZ, P0 ;  /* 0x000000ff0200720b */ /* 0x000fe2000070d000 */
[----:B------:R-:W0:Y:S03]  /*0530*/  FRND.TRUNC R7, R7 ;  /* 0x0000000700077307 */ /* 0x000e26000020d000 */
[----:B------:R-:W-:Y:S01]  /*0540*/  FSETP.GEU.OR P1, PT, R3, RZ, P0 ;  /* 0x000000ff0300720b */ /* 0x000fe2000072e400 */
[----:B0-----:R-:W-:-:S04]  /*0550*/  FADD R4, R7, R7 ;  /* 0x0000000707047221 */ /* 0x001fc80000000000 */
[----:B------:R-:W-:-:S04]  /*0560*/  FADD R8, -R4, R3 ;  /* 0x0000000304087221 */ /* 0x000fc80000000100 */
[----:B------:R-:W-:Y:S01]  /*0570*/  @!P0 FADD R4, R2, R2 ;  /* 0x0000000202048221 */ /* 0x000fe20000000000 */
[----:B------:R-:W-:-:S04]  /*0580*/  FSETP.NEU.AND P2, PT, |R8|, 1, !P0 ;  /* 0x3f8000000800780b */ /* 0x000fc8000474d200 */
[----:B------:R-:W-:-:S09]  /*0590*/  @!P1 LOP3.LUT R4, R4, 0x7f800000, RZ, 0x3c, !PT ;  /* 0x7f80000004049812 */ /* 0x000fd200078e3cff */
[----:B------:R-:W-:-:S04]  /*05a0*/  @P2 LOP3.LUT R4, R4, 0x7fffffff, RZ, 0xc0, !PT ;  /* 0x7fffffff04042812 */ /* 0x000fc800078ec0ff */
[----:B------:R-:W-:Y:S01]  /*05b0*/  @!P0 MOV R5, R4 ;  /* 0x0000000400058202 */ /* 0x000fe20000000f00 */
[----:B------:R-:W-:Y:S06]  /*05c0*/  @!P0 BRA `(.L_x_1) ;  /* 0x0000000000288947 */ /* 0x000fec0003800000 */
[----:B------:R-:W-:Y:S02]  /*05d0*/  FSETP.NEU.AND P0, PT, |R3|, +INF , PT ;  /* 0x7f8000000300780b */ /* 0x000fe40003f0d200 */
[----:B------:R-:W-:-:S13]  /*05e0*/  FSETP.EQ.AND P1, PT, R2, -1, PT ;  /* 0xbf8000000200780b */ /* 0x000fda0003f22000 */
[----:B------:R-:W-:Y:S05]  /*05f0*/  @!P0 BRA P1, `(.L_x_1) ;  /* 0x00000000001c8947 */ /* 0x000fea0000800000 */
[----:B------:R-:W-:Y:S02]  /*0600*/  FSETP.GEU.AND P1, PT, R2, RZ, PT ;  /* 0x000000ff0200720b */ /* 0x000fe40003f2e000 */
[----:B------:R-:W-:-:S11]  /*0610*/  MOV R5, R6 ;  /* 0x0000000600057202 */ /* 0x000fd60000000f00 */
[----:B------:R-:W0:Y:S01]  /*0620*/  @!P1 FRND.FLOOR R2, R3 ;  /* 0x0000000300029307 */ /* 0x000e220000205000 */
[----:B------:R-:W-:Y:S02]  /*0630*/  @!P1 FSETP.NEU.AND P2, PT, |R8|, 1, PT ;  /* 0x3f8000000800980b */ /* 0x000fe40003f4d200 */
[----:B0-----:R-:W-:Y:S02]  /*0640*/  @!P1 FSETP.NEU.AND P0, PT, R2, R3, PT ;  /* 0x000000030200920b */ /* 0x001fe40003f0d000 */
[----:B------:R-:W-:-:S04]  /*0650*/  @!P1 FSEL R2, R6, -R6, P2 ;  /* 0x8000000606029208 */ /* 0x000fc80001000000 */
[----:B------:R-:W-:-:S07]  /*0660*/  @!P1 FSEL R5, R2, +QNAN , !P0 ;  /* 0x7fffffff02059808 */ /* 0x000fce0004000000 */
.L_x_1:
[----:B------:R-:W-:Y:S05]  /*0670*/  BSYNC.RECONVERGENT B0 ;  /* 0x0000000000007941 */ /* 0x000fea0003800200 */
.L_x_0:
[----:B------:R-:W0:Y:S02]  /*0680*/  LDC.64 R2, c[0x0][0x388] ;  /* 0x0000e200ff027b82 */ /* 0x000e240000000a00 */
[----:B0-----:R-:W-:-:S05]  /*0690*/  IMAD.WIDE R2, R0, 0x4, R2 ;  /* 0x0000000400027825 */ /* 0x001fca00078e0202 */
[----:B------:R-:W-:Y:S01]  /*06a0*/  STG.E desc[UR4][R2.64], R5 ;  /* 0x0000000502007986 */ /* 0x000fe2000c101904 */
[----:B------:R-:W-:Y:S05]  /*06b0*/  EXIT ;  /* 0x000000000000794d */ /* 0x000fea0003800000 */
.L_x_2:
[----:B------:R-:W-:-:S00]  /*06c0*/  BRA `(.L_x_2) ;  /* 0xfffffffc00fc7947 */ /* 0x000fc0000383ffff */
[----:B------:R-:W-:-:S00]  /*06d0*/  NOP ;  /* 0x0000000000007918 */ /* 0x000fc00000000000 */
        /* <DEDUP_REMOVED lines=10> */
.L_x_3:


//--------------------- .nv.shared.reserved.0     --------------------------
	.section	.nv.shared.reserved.0,"aw",@nobits
	.weak		__nv_reservedSMEM_offset_0_alias
	.size		__nv_reservedSMEM_offset_0_alias, 0, 64
	.other		__nv_reservedSMEM_offset_0_alias,@"STO_CUDA_RESERVED_SHARED STV_DEFAULT"
__nv_reservedSMEM_offset_0_alias:
	.zero		0
	.zero		64


//--------------------- .nv.constant0._Z14powerArrayCUDAPKfPfif --------------------------
	.section	.nv.constant0._Z14powerArrayCUDAPKfPfif,"a",@progbits
	.sectionflags	@""
	.align	4
.nv.constant0._Z14powerArrayCUDAPKfPfif:
	.zero		920


//--------------------- SYMBOLS --------------------------

	.type		.nv.reservedSmem.offset0,@object
	.size		.nv.reservedSmem.offset0,0x4
